//
// Generated by NVIDIA NVVM Compiler
//
// Compiler Build ID: CL-36424714
// Cuda compilation tools, release 13.0, V13.0.88
// Based on NVVM 20.0.0
//

.version 9.0
.target sm_100
.address_size 64

	// .globl	_Z10stencil_3dPfPKfiii

.visible .entry _Z10stencil_3dPfPKfiii(
	.param .u64 .ptr .align 1 _Z10stencil_3dPfPKfiii_param_0,
	.param .u64 .ptr .align 1 _Z10stencil_3dPfPKfiii_param_1,
	.param .u32 _Z10stencil_3dPfPKfiii_param_2,
	.param .u32 _Z10stencil_3dPfPKfiii_param_3,
	.param .u32 _Z10stencil_3dPfPKfiii_param_4
)
{
	.reg .pred 	%p<15>;
	.reg .b32 	%r<26>;
	.reg .b32 	%f<15>;
	.reg .b64 	%rd<16>;

	ld.param.u64 	%rd1, [_Z10stencil_3dPfPKfiii_param_0];
	ld.param.u64 	%rd2, [_Z10stencil_3dPfPKfiii_param_1];
	ld.param.u32 	%r7, [_Z10stencil_3dPfPKfiii_param_2];
	ld.param.u32 	%r5, [_Z10stencil_3dPfPKfiii_param_3];
	ld.param.u32 	%r6, [_Z10stencil_3dPfPKfiii_param_4];
	mov.u32 	%r8, %ctaid.x;
	mov.u32 	%r9, %ntid.x;
	mov.u32 	%r10, %tid.x;
	mad.lo.s32 	%r11, %r8, %r9, %r10;
	mov.u32 	%r12, %ctaid.y;
	mov.u32 	%r13, %ntid.y;
	mov.u32 	%r14, %tid.y;
	mad.lo.s32 	%r2, %r12, %r13, %r14;
	mov.u32 	%r15, %ctaid.z;
	mov.u32 	%r16, %ntid.z;
	mov.u32 	%r17, %tid.z;
	mad.lo.s32 	%r3, %r15, %r16, %r17;
	setp.lt.s32 	%p4, %r11, 1;
	add.s32 	%r18, %r7, -1;
	setp.ge.s32 	%p5, %r11, %r18;
	or.pred  	%p6, %p4, %p5;
	setp.eq.s32 	%p7, %r2, 0;
	mov.pred 	%p14, 0;
	or.pred  	%p8, %p7, %p6;
	@%p8 bra 	$L__BB0_2;
	add.s32 	%r19, %r5, -1;
	setp.lt.s32 	%p14, %r2, %r19;
$L__BB0_2:
	setp.eq.s32 	%p9, %r3, 0;
	not.pred 	%p10, %p14;
	or.pred  	%p11, %p10, %p9;
	add.s32 	%r20, %r6, -1;
	setp.ge.s32 	%p12, %r3, %r20;
	or.pred  	%p13, %p11, %p12;
	@%p13 bra 	$L__BB0_4;
	cvta.to.global.u64 	%rd3, %rd2;
	mad.lo.s32 	%r21, %r5, %r3, %r2;
	mad.lo.s32 	%r22, %r21, %r7, %r11;
	mul.wide.s32 	%rd4, %r22, 4;
	add.s64 	%rd5, %rd3, %rd4;
	ld.global.f32 	%f1, [%rd5];
	mul.f32 	%f2, %f1, 0f40C00000;
	ld.global.f32 	%f3, [%rd5+-4];
	sub.f32 	%f4, %f2, %f3;
	ld.global.f32 	%f5, [%rd5+4];
	sub.f32 	%f6, %f4, %f5;
	sub.s32 	%r23, %r22, %r7;
	mul.wide.s32 	%rd6, %r23, 4;
	add.s64 	%rd7, %rd3, %rd6;
	ld.global.f32 	%f7, [%rd7];
	sub.f32 	%f8, %f6, %f7;
	mul.wide.s32 	%rd8, %r7, 4;
	add.s64 	%rd9, %rd5, %rd8;
	ld.global.f32 	%f9, [%rd9];
	sub.f32 	%f10, %f8, %f9;
	mul.lo.s32 	%r24, %r5, %r7;
	sub.s32 	%r25, %r22, %r24;
	mul.wide.s32 	%rd10, %r25, 4;
	add.s64 	%rd11, %rd3, %rd10;
	ld.global.f32 	%f11, [%rd11];
	sub.f32 	%f12, %f10, %f11;
	mul.wide.s32 	%rd12, %r24, 4;
	add.s64 	%rd13, %rd5, %rd12;
	ld.global.f32 	%f13, [%rd13];
	sub.f32 	%f14, %f12, %f13;
	cvta.to.global.u64 	%rd14, %rd1;
	add.s64 	%rd15, %rd14, %rd4;
	st.global.f32 	[%rd15], %f14;
$L__BB0_4:
	ret;

}


// ===== COMPILED SASS (sm_100) =====

	.target	sm_100

	.elftype	@"ET_EXEC"


//--------------------- .note.nv.tkinfo           --------------------------
	.section	.note.nv.tkinfo,"",@"SHT_NOTE"
	.sectionflags	@"SHF_NOTE_NV_TKINFO"
	.tkinfo
        /*0018*/ 	.word	0x00000002
        /*0030*/ 	.string	""
        /*0030*/ 	.string	"ptxas"
        /*0030*/ 	.string	"Cuda compilation tools, release 13.0, V13.0.88"
        /*0030*/ 	.string	"Build cuda_13.0.r13.0/compiler.36424714_0"
        /*0030*/ 	.string	"-arch sm_100 -m 64 "



//--------------------- .note.nv.cuinfo           --------------------------
	.section	.note.nv.cuinfo,"",@"SHT_NOTE"
	.sectionflags	@"SHF_NOTE_NV_CUINFO"
        /*0018*/ 	.short	0x0002
        /*001a*/ 	.short	0x0064
        /*001c*/ 	.short	0x0082
	.zero		2


//--------------------- .nv.info                  --------------------------
	.section	.nv.info,"",@"SHT_CUDA_INFO"
	.align	4


	//----- nvinfo : EIATTR_REGCOUNT
	.align		4
        /*0000*/ 	.byte	0x04, 0x2f
        /*0002*/ 	.short	(.L_1 - .L_0)
	.align		4
.L_0:
        /*0004*/ 	.word	index@(_Z10stencil_3dPfPKfiii)
        /*0008*/ 	.word	0x00000016


	//----- nvinfo : EIATTR_FRAME_SIZE
	.align		4
.L_1:
        /*000c*/ 	.byte	0x04, 0x11
        /*000e*/ 	.short	(.L_3 - .L_2)
	.align		4
.L_2:
        /*0010*/ 	.word	index@(_Z10stencil_3dPfPKfiii)
        /*0014*/ 	.word	0x00000000


	//----- nvinfo : EIATTR_MIN_STACK_SIZE
	.align		4
.L_3:
        /*0018*/ 	.byte	0x04, 0x12
        /*001a*/ 	.short	(.L_5 - .L_4)
	.align		4
.L_4:
        /*001c*/ 	.word	index@(_Z10stencil_3dPfPKfiii)
        /*0020*/ 	.word	0x00000000
.L_5:


//--------------------- .nv.compat                --------------------------
	.section	.nv.compat,"",@"SHT_CUDA_COMPAT_INFO"
	.align	4
        /*0000*/ 	.byte	0x02, 0x09, 0x00, 0x00, 0x02, 0x02, 0x01, 0x00, 0x02, 0x05, 0x05, 0x00, 0x03, 0x07, 0x01, 0x01
        /*0010*/ 	.byte	0x02, 0x03, 0x00, 0x00, 0x02, 0x06, 0x01, 0x00, 0x04, 0x0b, 0x08, 0x00, 0x09, 0x00, 0x00, 0x00
        /*0020*/ 	.byte	0x00, 0x00, 0x00, 0x00


//--------------------- .nv.info._Z10stencil_3dPfPKfiii --------------------------
	.section	.nv.info._Z10stencil_3dPfPKfiii,"",@"SHT_CUDA_INFO"
	.sectionflags	@""
	.align	4


	//----- nvinfo : EIATTR_CUDA_API_VERSION
	.align		4
        /*0000*/ 	.byte	0x04, 0x37
        /*0002*/ 	.short	(.L_7 - .L_6)
.L_6:
        /*0004*/ 	.word	0x00000082


	//----- nvinfo : EIATTR_KPARAM_INFO
	.align		4
.L_7:
        /*0008*/ 	.byte	0x04, 0x17
        /*000a*/ 	.short	(.L_9 - .L_8)
.L_8:
        /*000c*/ 	.word	0x00000000
        /*0010*/ 	.short	0x0004
        /*0012*/ 	.short	0x0018
        /*0014*/ 	.byte	0x00, 0xf0, 0x11, 0x00


	//----- nvinfo : EIATTR_KPARAM_INFO
	.align		4
.L_9:
        /*0018*/ 	.byte	0x04, 0x17
        /*001a*/ 	.short	(.L_11 - .L_10)
.L_10:
        /*001c*/ 	.word	0x00000000
        /*0020*/ 	.short	0x0003
        /*0022*/ 	.short	0x0014
        /*0024*/ 	.byte	0x00, 0xf0, 0x11, 0x00


	//----- nvinfo : EIATTR_KPARAM_INFO
	.align		4
.L_11:
        /*0028*/ 	.byte	0x04, 0x17
        /*002a*/ 	.short	(.L_13 - .L_12)
.L_12:
        /*002c*/ 	.word	0x00000000
        /*0030*/ 	.short	0x0002
        /*0032*/ 	.short	0x0010
        /*0034*/ 	.byte	0x00, 0xf0, 0x11, 0x00


	//----- nvinfo : EIATTR_KPARAM_INFO
	.align		4
.L_13:
        /*0038*/ 	.byte	0x04, 0x17
        /*003a*/ 	.short	(.L_15 - .L_14)
.L_14:
        /*003c*/ 	.word	0x00000000
        /*0040*/ 	.short	0x0001
        /*0042*/ 	.short	0x0008
        /*0044*/ 	.byte	0x00, 0xf5, 0x21, 0x00


	//----- nvinfo : EIATTR_KPARAM_INFO
	.align		4
.L_15:
        /*0048*/ 	.byte	0x04, 0x17
        /*004a*/ 	.short	(.L_17 - .L_16)
.L_16:
        /*004c*/ 	.word	0x00000000
        /*0050*/ 	.short	0x0000
        /*0052*/ 	.short	0x0000
        /*0054*/ 	.byte	0x00, 0xf5, 0x21, 0x00


	//----- nvinfo : EIATTR_SPARSE_MMA_MASK
	.align		4
.L_17:
        /*0058*/ 	.byte	0x03, 0x50
        /*005a*/ 	.short	0x0000


	//----- nvinfo : EIATTR_MAXREG_COUNT
	.align		4
        /*005c*/ 	.byte	0x03, 0x1b
        /*005e*/ 	.short	0x00ff


	//----- nvinfo : EIATTR_MERCURY_ISA_VERSION
	.align		4
        /*0060*/ 	.byte	0x03, 0x5f
        /*0062*/ 	.short	0x0101


	//----- nvinfo : EIATTR_VRC_CTA_INIT_COUNT
	.align		4
        /*0064*/ 	.byte	0x02, 0x4a
	.zero		1
	.zero		1


	//----- nvinfo : EIATTR_EXIT_INSTR_OFFSETS
	.align		4
        /*0068*/ 	.byte	0x04, 0x1c
        /*006a*/ 	.short	(.L_19 - .L_18)


	//   ....[0]....
.L_18:
        /*006c*/ 	.word	0x00000190


	//   ....[1]....
        /*0070*/ 	.word	0x00000370


	//----- nvinfo : EIATTR_CBANK_PARAM_SIZE
	.align		4
.L_19:
        /*0074*/ 	.byte	0x03, 0x19
        /*0076*/ 	.short	0x001c


	//----- nvinfo : EIATTR_PARAM_CBANK
	.align		4
        /*0078*/ 	.byte	0x04, 0x0a
        /*007a*/ 	.short	(.L_21 - .L_20)
	.align		4
.L_20:
        /*007c*/ 	.word	index@(.nv.constant0._Z10stencil_3dPfPKfiii)
        /*0080*/ 	.short	0x0380
        /*0082*/ 	.short	0x001c


	//----- nvinfo : EIATTR_SW_WAR
	.align		4
.L_21:
        /*0084*/ 	.byte	0x04, 0x36
        /*0086*/ 	.short	(.L_23 - .L_22)
.L_22:
        /*0088*/ 	.word	0x00000008
.L_23:


//--------------------- .nv.callgraph             --------------------------
	.section	.nv.callgraph,"",@"SHT_CUDA_CALLGRAPH"
	.align	4
	.sectionentsize	8
	.align		4
        /*0000*/ 	.word	0x00000000
	.align		4
        /*0004*/ 	.word	0xffffffff
	.align		4
        /*0008*/ 	.word	0x00000000
	.align		4
        /*000c*/ 	.word	0xfffffffe
	.align		4
        /*0010*/ 	.word	0x00000000
	.align		4
        /*0014*/ 	.word	0xfffffffd
	.align		4
        /*0018*/ 	.word	0x00000000
	.align		4
        /*001c*/ 	.word	0xfffffffc


//--------------------- .text._Z10stencil_3dPfPKfiii --------------------------
	.section	.text._Z10stencil_3dPfPKfiii,"ax",@progbits
	.align	128
        .global         _Z10stencil_3dPfPKfiii
        .type           _Z10stencil_3dPfPKfiii,@function
        .size           _Z10stencil_3dPfPKfiii,(.L_x_1 - _Z10stencil_3dPfPKfiii)
        .other          _Z10stencil_3dPfPKfiii,@"STO_CUDA_ENTRY STV_DEFAULT"
_Z10stencil_3dPfPKfiii:
.text._Z10stencil_3dPfPKfiii:
[----:B------:R-:W-:Y:S01]  /*0000*/  LDC R1, c[0x0][0x37c] ;  /* 0x0000df00ff017b82 */ /* 0x000fe20000000800 */
[----:B------:R-:W0:Y:S07]  /*0010*/  S2R R0, SR_TID.X ;  /* 0x0000000000007919 */ /* 0x000e2e0000002100 */
[----:B------:R-:W0:Y:S01]  /*0020*/  S2UR UR4, SR_CTAID.X ;  /* 0x00000000000479c3 */ /* 0x000e220000002500 */
[----:B------:R-:W1:Y:S07]  /*0030*/  S2R R3, SR_TID.Y ;  /* 0x0000000000037919 */ /* 0x000e6e0000002200 */
[----:B------:R-:W0:Y:S08]  /*0040*/  LDC R5, c[0x0][0x360] ;  /* 0x0000d800ff057b82 */ /* 0x000e300000000800 */
[----:B------:R-:W2:Y:S08]  /*0050*/  LDC R10, c[0x0][0x390] ;  /* 0x0000e400ff0a7b82 */ /* 0x000eb00000000800 */
[----:B------:R-:W1:Y:S08]  /*0060*/  S2UR UR5, SR_CTAID.Y ;  /* 0x00000000000579c3 */ /* 0x000e700000002600 */
[----:B------:R-:W1:Y:S01]  /*0070*/  LDC R2, c[0x0][0x364] ;  /* 0x0000d900ff027b82 */ /* 0x000e620000000800 */
[----:B0-----:R-:W-:Y:S01]  /*0080*/  IMAD R5, R5, UR4, R0 ;  /* 0x0000000405057c24 */ /* 0x001fe2000f8e0200 */
[----:B------:R-:W0:Y:S01]  /*0090*/  LDCU UR4, c[0x0][0x398] ;  /* 0x00007300ff0477ac */ /* 0x000e220008000800 */
[----:B--2---:R-:W-:-:S05]  /*00a0*/  IADD3 R0, PT, PT, R10, -0x1, RZ ;  /* 0xffffffff0a007810 */ /* 0x004fca0007ffe0ff */
[----:B------:R-:W2:Y:S01]  /*00b0*/  LDC R7, c[0x0][0x368] ;  /* 0x0000da00ff077b82 */ /* 0x000ea20000000800 */
[----:B------:R-:W-:-:S04]  /*00c0*/  ISETP.GE.AND P0, PT, R5, R0, PT ;  /* 0x000000000500720c */ /* 0x000fc80003f06270 */
[----:B------:R-:W-:Y:S01]  /*00d0*/  ISETP.LT.OR P0, PT, R5, 0x1, P0 ;  /* 0x000000010500780c */ /* 0x000fe20000701670 */
[----:B0-----:R-:W-:Y:S01]  /*00e0*/  UIADD3 UR4, UPT, UPT, UR4, -0x1, URZ ;  /* 0xffffffff04047890 */ /* 0x001fe2000fffe0ff */
[----:B-1----:R-:W-:Y:S01]  /*00f0*/  IMAD R0, R2, UR5, R3 ;  /* 0x0000000502007c24 */ /* 0x002fe2000f8e0203 */
[----:B------:R-:W2:Y:S01]  /*0100*/  S2UR UR5, SR_CTAID.Z ;  /* 0x00000000000579c3 */ /* 0x000ea20000002700 */
[----:B------:R-:W2:Y:S03]  /*0110*/  S2R R2, SR_TID.Z ;  /* 0x0000000000027919 */ /* 0x000ea60000002300 */
[----:B------:R-:W-:-:S13]  /*0120*/  ISETP.EQ.OR P0, PT, R0, RZ, P0 ;  /* 0x000000ff0000720c */ /* 0x000fda0000702670 */
[----:B------:R-:W0:Y:S01]  /*0130*/  @!P0 LDC R3, c[0x0][0x394] ;  /* 0x0000e500ff038b82 */ /* 0x000e220000000800 */
[----:B--2---:R-:W-:Y:S01]  /*0140*/  IMAD R7, R7, UR5, R2 ;  /* 0x0000000507077c24 */ /* 0x004fe2000f8e0202 */
[----:B0-----:R-:W-:-:S04]  /*0150*/  @!P0 IADD3 R3, PT, PT, R3, -0x1, RZ ;  /* 0xffffffff03038810 */ /* 0x001fc80007ffe0ff */
[----:B------:R-:W-:-:S04]  /*0160*/  ISETP.LT.AND P0, PT, R0, R3, !P0 ;  /* 0x000000030000720c */ /* 0x000fc80004701270 */
[----:B------:R-:W-:-:S04]  /*0170*/  ISETP.EQ.OR P0, PT, R7, RZ, !P0 ;  /* 0x000000ff0700720c */ /* 0x000fc80004702670 */
[----:B------:R-:W-:-:S13]  /*0180*/  ISETP.GE.OR P0, PT, R7, UR4, P0 ;  /* 0x0000000407007c0c */ /* 0x000fda0008706670 */
[----:B------:R-:W-:Y:S05]  /*0190*/  @P0 EXIT ;  /* 0x000000000000094d */ /* 0x000fea0003800000 */
[----:B------:R-:W0:Y:S01]  /*01a0*/  LDCU UR6, c[0x0][0x394] ;  /* 0x00007280ff0677ac */ /* 0x000e220008000800 */
[----:B------:R-:W1:Y:S01]  /*01b0*/  LDC.64 R2, c[0x0][0x388] ;  /* 0x0000e200ff027b82 */ /* 0x000e620000000a00 */
[----:B------:R-:W2:Y:S07]  /*01c0*/  LDCU.64 UR4, c[0x0][0x358] ;  /* 0x00006b00ff0477ac */ /* 0x000eae0008000a00 */
[----:B------:R-:W3:Y:S01]  /*01d0*/  LDC.64 R14, c[0x0][0x380] ;  /* 0x0000e000ff0e7b82 */ /* 0x000ee20000000a00 */
[----:B0-----:R-:W-:-:S04]  /*01e0*/  IMAD R0, R7, UR6, R0 ;  /* 0x0000000607007c24 */ /* 0x001fc8000f8e0200 */
[----:B------:R-:W-:-:S04]  /*01f0*/  IMAD R5, R0, R10, R5 ;  /* 0x0000000a00057224 */ /* 0x000fc800078e0205 */
[C---:B-1----:R-:W-:Y:S01]  /*0200*/  IMAD.WIDE R6, R5.reuse, 0x4, R2 ;  /* 0x0000000405067825 */ /* 0x042fe200078e0202 */
[----:B------:R-:W-:-:S03]  /*0210*/  IADD3 R9, PT, PT, R5, -R10, RZ ;  /* 0x8000000a05097210 */ /* 0x000fc60007ffe0ff */
[----:B------:R-:W-:Y:S01]  /*0220*/  IMAD R12, R10, UR6, RZ ;  /* 0x000000060a0c7c24 */ /* 0x000fe2000f8e02ff */
[----:B--2---:R-:W2:Y:S01]  /*0230*/  LDG.E R0, desc[UR4][R6.64] ;  /* 0x0000000406007981 */ /* 0x004ea2000c1e1900 */
[----:B------:R-:W-:-:S03]  /*0240*/  IMAD.WIDE R8, R9, 0x4, R2 ;  /* 0x0000000409087825 */ /* 0x000fc600078e0202 */
[----:B------:R-:W2:Y:S01]  /*0250*/  LDG.E R17, desc[UR4][R6.64+-0x4] ;  /* 0xfffffc0406117981 */ /* 0x000ea2000c1e1900 */
[----:B------:R-:W-:Y:S01]  /*0260*/  IADD3 R13, PT, PT, R5, -R12, RZ ;  /* 0x8000000c050d7210 */ /* 0x000fe20007ffe0ff */
[----:B------:R-:W-:Y:S02]  /*0270*/  IMAD.WIDE R10, R10, 0x4, R6 ;  /* 0x000000040a0a7825 */ /* 0x000fe400078e0206 */
[----:B------:R-:W4:Y:S02]  /*0280*/  LDG.E R19, desc[UR4][R6.64+0x4] ;  /* 0x0000040406137981 */ /* 0x000f24000c1e1900 */
[----:B------:R-:W-:Y:S02]  /*0290*/  IMAD.WIDE R2, R13, 0x4, R2 ;  /* 0x000000040d027825 */ /* 0x000fe400078e0202 */
[----:B------:R-:W5:Y:S02]  /*02a0*/  LDG.E R9, desc[UR4][R8.64] ;  /* 0x0000000408097981 */ /* 0x000f64000c1e1900 */
[----:B------:R-:W-:-:S02]  /*02b0*/  IMAD.WIDE R12, R12, 0x4, R6 ;  /* 0x000000040c0c7825 */ /* 0x000fc400078e0206 */
[----:B------:R-:W5:Y:S04]  /*02c0*/  LDG.E R11, desc[UR4][R10.64] ;  /* 0x000000040a0b7981 */ /* 0x000f68000c1e1900 */
[----:B------:R-:W5:Y:S04]  /*02d0*/  LDG.E R3, desc[UR4][R2.64] ;  /* 0x0000000402037981 */ /* 0x000f68000c1e1900 */
[----:B------:R-:W5:Y:S01]  /*02e0*/  LDG.E R13, desc[UR4][R12.64] ;  /* 0x000000040c0d7981 */ /* 0x000f62000c1e1900 */
[----:B---3--:R-:W-:-:S04]  /*02f0*/  IMAD.WIDE R4, R5, 0x4, R14 ;  /* 0x0000000405047825 */ /* 0x008fc800078e020e */
[----:B--2---:R-:W-:-:S04]  /*0300*/  FFMA R0, R0, 6, -R17 ;  /* 0x40c0000000007823 */ /* 0x004fc80000000811 */
[----:B----4-:R-:W-:-:S04]  /*0310*/  FADD R0, R0, -R19 ;  /* 0x8000001300007221 */ /* 0x010fc80000000000 */
[----:B-----5:R-:W-:-:S04]  /*0320*/  FADD R0, R0, -R9 ;  /* 0x8000000900007221 */ /* 0x020fc80000000000 */
[----:B------:R-:W-:-:S04]  /*0330*/  FADD R0, R0, -R11 ;  /* 0x8000000b00007221 */ /* 0x000fc80000000000 */
[----:B------:R-:W-:-:S04]  /*0340*/  FADD R0, R0, -R3 ;  /* 0x8000000300007221 */ /* 0x000fc80000000000 */
[----:B------:R-:W-:-:S05]  /*0350*/  FADD R7, R0, -R13 ;  /* 0x8000000d00077221 */ /* 0x000fca0000000000 */
[----:B------:R-:W-:Y:S01]  /*0360*/  STG.E desc[UR4][R4.64], R7 ;  /* 0x0000000704007986 */ /* 0x000fe2000c101904 */
[----:B------:R-:W-:Y:S05]  /*0370*/  EXIT ;  /* 0x000000000000794d */ /* 0x000fea0003800000 */
.L_x_0:
[----:B------:R-:W-:-:S00]  /*0380*/  BRA `(.L_x_0) ;  /* 0xfffffffc00fc7947 */ /* 0x000fc0000383ffff */
[----:B------:R-:W-:-:S00]  /*0390*/  NOP ;  /* 0x0000000000007918 */ /* 0x000fc00000000000 */
        /* <DEDUP_REMOVED lines=14> */
.L_x_1:


//--------------------- .nv.shared.reserved.0     --------------------------
	.section	.nv.shared.reserved.0,"aw",@nobits
	.weak		__nv_reservedSMEM_offset_0_alias
	.size		__nv_reservedSMEM_offset_0_alias, 0, 64
	.other		__nv_reservedSMEM_offset_0_alias,@"STO_CUDA_RESERVED_SHARED STV_DEFAULT"
__nv_reservedSMEM_offset_0_alias:
	.zero		0
	.zero		64


//--------------------- .nv.constant0._Z10stencil_3dPfPKfiii --------------------------
	.section	.nv.constant0._Z10stencil_3dPfPKfiii,"a",@progbits
	.sectionflags	@""
	.align	4
.nv.constant0._Z10stencil_3dPfPKfiii:
	.zero		924


//--------------------- SYMBOLS --------------------------

	.type		.nv.reservedSmem.offset0,@object
	.size		.nv.reservedSmem.offset0,0x4
